	.headerflags	@"EF_CUDA_TEXMODE_UNIFIED EF_CUDA_64BIT_ADDRESS EF_CUDA_ACCELERATORS EF_CUDA_SM90 EF_CUDA_VIRTUAL_SM(EF_CUDA_SM90)"
	.elftype	@"ET_EXEC"


//--------------------- .nv.info                  --------------------------
	.section	.nv.info,"",@"SHT_CUDA_INFO"
	.align	4


	//----- nvinfo : EIATTR_REGCOUNT
	.align		4
        /*0000*/ 	.byte	0x04, 0x2f
        /*0002*/ 	.short	(.L_1 - .L_0)
	.align		4
.L_0:
        /*0004*/ 	.word	index@(triton_poi_fused_mul_native_group_norm_sigmoid_20)
        /*0008*/ 	.word	0x00000018


	//----- nvinfo : EIATTR_MIN_STACK_SIZE
	.align		4
.L_1:
        /*000c*/ 	.byte	0x04, 0x12
        /*000e*/ 	.short	(.L_3 - .L_2)
	.align		4
.L_2:
        /*0010*/ 	.word	index@(triton_poi_fused_mul_native_group_norm_sigmoid_20)
        /*0014*/ 	.word	0x00000000


	//----- nvinfo : EIATTR_FRAME_SIZE
	.align		4
.L_3:
        /*0018*/ 	.byte	0x04, 0x11
        /*001a*/ 	.short	(.L_5 - .L_4)
	.align		4
.L_4:
        /*001c*/ 	.word	index@(triton_poi_fused_mul_native_group_norm_sigmoid_20)
        /*0020*/ 	.word	0x00000000


	//----- nvinfo : EIATTR_MIN_STACK_SIZE
	.align		4
.L_5:
        /*0024*/ 	.byte	0x04, 0x12
        /*0026*/ 	.short	(.L_7 - .L_6)
	.align		4
.L_6:
        /*0028*/ 	.word	index@(triton_poi_fused_mul_native_group_norm_sigmoid_20)
        /*002c*/ 	.word	0x00000000
.L_7:


//--------------------- .nv.info.triton_poi_fused_mul_native_group_norm_sigmoid_20 --------------------------
	.section	.nv.info.triton_poi_fused_mul_native_group_norm_sigmoid_20,"",@"SHT_CUDA_INFO"
	.sectionflags	@""
	.align	4


	//----- nvinfo : EIATTR_CUDA_API_VERSION
	.align		4
        /*0000*/ 	.byte	0x04, 0x37
        /*0002*/ 	.short	(.L_9 - .L_8)
.L_8:
        /*0004*/ 	.word	0x0000007c


	//----- nvinfo : EIATTR_KPARAM_INFO
	.align		4
.L_9:
        /*0008*/ 	.byte	0x04, 0x17
        /*000a*/ 	.short	(.L_11 - .L_10)
.L_10:
        /*000c*/ 	.word	0x00000000
        /*0010*/ 	.short	0x0007
        /*0012*/ 	.short	0x0038
        /*0014*/ 	.byte	0x00, 0xf0, 0x11, 0x00


	//----- nvinfo : EIATTR_KPARAM_INFO
	.align		4
.L_11:
        /*0018*/ 	.byte	0x04, 0x17
        /*001a*/ 	.short	(.L_13 - .L_12)
.L_12:
        /*001c*/ 	.word	0x00000000
        /*0020*/ 	.short	0x0006
        /*0022*/ 	.short	0x0030
        /*0024*/ 	.byte	0x00, 0xf4, 0x21, 0x00


	//----- nvinfo : EIATTR_KPARAM_INFO
	.align		4
.L_13:
        /*0028*/ 	.byte	0x04, 0x17
        /*002a*/ 	.short	(.L_15 - .L_14)
.L_14:
        /*002c*/ 	.word	0x00000000
        /*0030*/ 	.short	0x0005
        /*0032*/ 	.short	0x0028
        /*0034*/ 	.byte	0x00, 0xf4, 0x21, 0x00


	//----- nvinfo : EIATTR_KPARAM_INFO
	.align		4
.L_15:
        /*0038*/ 	.byte	0x04, 0x17
        /*003a*/ 	.short	(.L_17 - .L_16)
.L_16:
        /*003c*/ 	.word	0x00000000
        /*0040*/ 	.short	0x0004
        /*0042*/ 	.short	0x0020
        /*0044*/ 	.byte	0x00, 0xf4, 0x21, 0x00


	//----- nvinfo : EIATTR_KPARAM_INFO
	.align		4
.L_17:
        /*0048*/ 	.byte	0x04, 0x17
        /*004a*/ 	.short	(.L_19 - .L_18)
.L_18:
        /*004c*/ 	.word	0x00000000
        /*0050*/ 	.short	0x0003
        /*0052*/ 	.short	0x0018
        /*0054*/ 	.byte	0x00, 0xf4, 0x21, 0x00


	//----- nvinfo : EIATTR_KPARAM_INFO
	.align		4
.L_19:
        /*0058*/ 	.byte	0x04, 0x17
        /*005a*/ 	.short	(.L_21 - .L_20)
.L_20:
        /*005c*/ 	.word	0x00000000
        /*0060*/ 	.short	0x0002
        /*0062*/ 	.short	0x0010
        /*0064*/ 	.byte	0x00, 0xf4, 0x21, 0x00


	//----- nvinfo : EIATTR_KPARAM_INFO
	.align		4
.L_21:
        /*0068*/ 	.byte	0x04, 0x17
        /*006a*/ 	.short	(.L_23 - .L_22)
.L_22:
        /*006c*/ 	.word	0x00000000
        /*0070*/ 	.short	0x0001
        /*0072*/ 	.short	0x0008
        /*0074*/ 	.byte	0x00, 0xf4, 0x21, 0x00


	//----- nvinfo : EIATTR_KPARAM_INFO
	.align		4
.L_23:
        /*0078*/ 	.byte	0x04, 0x17
        /*007a*/ 	.short	(.L_25 - .L_24)
.L_24:
        /*007c*/ 	.word	0x00000000
        /*0080*/ 	.short	0x0000
        /*0082*/ 	.short	0x0000
        /*0084*/ 	.byte	0x00, 0xf4, 0x21, 0x00


	//----- nvinfo : EIATTR_SPARSE_MMA_MASK
	.align		4
.L_25:
        /*0088*/ 	.byte	0x03, 0x50
        /*008a*/ 	.short	0x0000


	//----- nvinfo : EIATTR_MAXREG_COUNT
	.align		4
        /*008c*/ 	.byte	0x03, 0x1b
        /*008e*/ 	.short	0x00ff


	//----- nvinfo : EIATTR_EXIT_INSTR_OFFSETS
	.align		4
        /*0090*/ 	.byte	0x04, 0x1c
        /*0092*/ 	.short	(.L_27 - .L_26)


	//   ....[0]....
.L_26:
        /*0094*/ 	.word	0x000006b0


	//----- nvinfo : EIATTR_REQNTID
	.align		4
.L_27:
        /*0098*/ 	.byte	0x04, 0x10
        /*009a*/ 	.short	(.L_29 - .L_28)
.L_28:
        /*009c*/ 	.word	0x00000080
        /*00a0*/ 	.word	0x00000001
        /*00a4*/ 	.word	0x00000001


	//----- nvinfo : EIATTR_CBANK_PARAM_SIZE
	.align		4
.L_29:
        /*00a8*/ 	.byte	0x03, 0x19
        /*00aa*/ 	.short	0x003c


	//----- nvinfo : EIATTR_PARAM_CBANK
	.align		4
        /*00ac*/ 	.byte	0x04, 0x0a
        /*00ae*/ 	.short	(.L_31 - .L_30)
	.align		4
.L_30:
        /*00b0*/ 	.word	index@(.nv.constant0.triton_poi_fused_mul_native_group_norm_sigmoid_20)
        /*00b4*/ 	.short	0x0210
        /*00b6*/ 	.short	0x003c


	//----- nvinfo : EIATTR_SW_WAR
	.align		4
.L_31:
        /*00b8*/ 	.byte	0x04, 0x36
        /*00ba*/ 	.short	(.L_33 - .L_32)
.L_32:
        /*00bc*/ 	.word	0x00000008
.L_33:


//--------------------- .nv.callgraph             --------------------------
	.section	.nv.callgraph,"",@"SHT_CUDA_CALLGRAPH"
	.align	4
	.sectionentsize	8
	.align		4
        /*0000*/ 	.word	0x00000000
	.align		4
        /*0004*/ 	.word	0xffffffff
	.align		4
        /*0008*/ 	.word	0x00000000
	.align		4
        /*000c*/ 	.word	0xfffffffe
	.align		4
        /*0010*/ 	.word	0x00000000
	.align		4
        /*0014*/ 	.word	0xfffffffd
	.align		4
        /*0018*/ 	.word	0x00000000
	.align		4
        /*001c*/ 	.word	0xfffffffc


//--------------------- .text.triton_poi_fused_mul_native_group_norm_sigmoid_20 --------------------------
	.section	.text.triton_poi_fused_mul_native_group_norm_sigmoid_20,"ax",@progbits
	.align	128
        .global         triton_poi_fused_mul_native_group_norm_sigmoid_20
        .type           triton_poi_fused_mul_native_group_norm_sigmoid_20,@function
        .size           triton_poi_fused_mul_native_group_norm_sigmoid_20,(.L_x_1 - triton_poi_fused_mul_native_group_norm_sigmoid_20)
        .other          triton_poi_fused_mul_native_group_norm_sigmoid_20,@"STO_CUDA_ENTRY STV_DEFAULT"
triton_poi_fused_mul_native_group_norm_sigmoid_20:
.text.triton_poi_fused_mul_native_group_norm_sigmoid_20:
[----:B------:R-:W-:Y:S01]  /*0000*/  LDC R1, c[0x0][0x28] ;  /* 0x00000a00ff017b82 */ /* 0x000fe20000000800 */
[----:B------:R-:W1:Y:S07]  /*0010*/  S2R R0, SR_TID.X ;  /* 0x0000000000007919 */ /* 0x000e6e0000002100 */
[----:B------:R-:W2:Y:S01]  /*0020*/  LDC.64 R6, c[0x0][0x218] ;  /* 0x00008600ff067b82 */ /* 0x000ea20000000a00 */
[----:B------:R-:W-:Y:S01]  /*0030*/  ULDC.64 UR4, c[0x0][0x208] ;  /* 0x0000820000047ab9 */ /* 0x000fe20000000a00 */
[----:B------:R-:W3:Y:S06]  /*0040*/  S2R R3, SR_CTAID.X ;  /* 0x0000000000037919 */ /* 0x000eec0000002500 */
[----:B------:R-:W4:Y:S08]  /*0050*/  LDC.64 R4, c[0x0][0x220] ;  /* 0x00008800ff047b82 */ /* 0x000f300000000a00 */
[----:B------:R-:W5:Y:S08]  /*0060*/  LDC.64 R8, c[0x0][0x228] ;  /* 0x00008a00ff087b82 */ /* 0x000f700000000a00 */
[----:B------:R-:W5:Y:S01]  /*0070*/  LDC.64 R14, c[0x0][0x230] ;  /* 0x00008c00ff0e7b82 */ /* 0x000f620000000a00 */
[----:B-1----:R-:W-:-:S07]  /*0080*/  SHF.L.U32 R0, R0, 0x2, RZ ;  /* 0x0000000200007819 */ /* 0x002fce00000006ff */
[----:B------:R-:W1:Y:S01]  /*0090*/  LDC.64 R12, c[0x0][0x240] ;  /* 0x00009000ff0c7b82 */ /* 0x000e620000000a00 */
[----:B------:R-:W-:Y:S02]  /*00a0*/  LOP3.LUT R0, R0, 0x1fc, RZ, 0xc0, !PT ;  /* 0x000001fc00007812 */ /* 0x000fe400078ec0ff */
[----:B---3--:R-:W-:Y:S02]  /*00b0*/  SHF.R.S32.HI R11, RZ, 0x16, R3 ;  /* 0x00000016ff0b7819 */ /* 0x008fe40000011403 */
[----:B------:R-:W-:Y:S02]  /*00c0*/  LEA R0, R3, R0, 0x9 ;  /* 0x0000000003007211 */ /* 0x000fe400078e48ff */
[----:B------:R-:W-:Y:S01]  /*00d0*/  SGXT R11, R11, 0x1 ;  /* 0x000000010b0b781a */ /* 0x000fe20000000200 */
[----:B------:R-:W3:Y:S02]  /*00e0*/  LDC.64 R2, c[0x0][0x238] ;  /* 0x00008e00ff027b82 */ /* 0x000ee40000000a00 */
[----:B--2---:R-:W-:Y:S01]  /*00f0*/  IMAD.WIDE R6, R0, 0x4, R6 ;  /* 0x0000000400067825 */ /* 0x004fe200078e0206 */
[----:B------:R-:W-:-:S02]  /*0100*/  LEA.HI R10, R11, R0, RZ, 0x6 ;  /* 0x000000000b0a7211 */ /* 0x000fc400078f30ff */
[----:B------:R-:W-:Y:S02]  /*0110*/  LEA.HI R11, R11, R0, RZ, 0x9 ;  /* 0x000000000b0b7211 */ /* 0x000fe400078f48ff */
[--C-:B------:R-:W-:Y:S02]  /*0120*/  SHF.R.S32.HI R16, RZ, 0x6, R10.reuse ;  /* 0x00000006ff107819 */ /* 0x100fe4000001140a */
[----:B------:R-:W-:-:S04]  /*0130*/  SHF.R.S32.HI R17, RZ, 0x1f, R10 ;  /* 0x0000001fff117819 */ /* 0x000fc8000001140a */
[----:B------:R-:W-:Y:S02]  /*0140*/  LEA.HI R18, R17, R16, RZ, 0x8 ;  /* 0x0000001011127211 */ /* 0x000fe400078f40ff */
[----:B------:R-:W-:Y:S01]  /*0150*/  SHF.R.S32.HI R17, RZ, 0x9, R11 ;  /* 0x00000009ff117819 */ /* 0x000fe2000001140b */
[----:B----4-:R-:W-:Y:S01]  /*0160*/  IMAD.WIDE R10, R0, 0x4, R4 ;  /* 0x00000004000a7825 */ /* 0x010fe200078e0204 */
[----:B------:R-:W-:Y:S01]  /*0170*/  LOP3.LUT R21, R18, 0xffffff00, RZ, 0xc0, !PT ;  /* 0xffffff0012157812 */ /* 0x000fe200078ec0ff */
[----:B------:R-:W2:Y:S02]  /*0180*/  LDG.E.128 R4, desc[UR4][R6.64] ;  /* 0x0000000406047981 */ /* 0x000ea4000c1e1d00 */
[C---:B-----5:R-:W-:Y:S01]  /*0190*/  IMAD.WIDE R18, R17.reuse, 0x4, R8 ;  /* 0x0000000411127825 */ /* 0x060fe200078e0208 */
[----:B------:R-:W-:Y:S01]  /*01a0*/  IADD3 R21, R16, -R21, RZ ;  /* 0x8000001510157210 */ /* 0x000fe20007ffe0ff */
[----:B------:R-:W2:Y:S02]  /*01b0*/  LDG.E.128 R8, desc[UR4][R10.64] ;  /* 0x000000040a087981 */ /* 0x000ea4000c1e1d00 */
[----:B0-----:R-:W-:-:S02]  /*01c0*/  IMAD.WIDE R14, R17, 0x4, R14 ;  /* 0x00000004110e7825 */ /* 0x001fc400078e020e */
[----:B------:R-:W4:Y:S02]  /*01d0*/  LDG.E.EL R18, desc[UR4][R18.64] ;  /* 0x0000000412127981 */ /* 0x000f24000c2e1900 */
[----:B-1----:R-:W-:-:S04]  /*01e0*/  IMAD.WIDE R12, R21, 0x4, R12 ;  /* 0x00000004150c7825 */ /* 0x002fc800078e020c */
[----:B---3--:R-:W-:Y:S02]  /*01f0*/  IMAD.WIDE R16, R21, 0x4, R2 ;  /* 0x0000000415107825 */ /* 0x008fe400078e0202 */
[----:B------:R-:W3:Y:S04]  /*0200*/  LDG.E.EL R2, desc[UR4][R14.64] ;  /* 0x000000040e027981 */ /* 0x000ee8000c2e1900 */
[----:B------:R0:W5:Y:S04]  /*0210*/  LDG.E.EL R3, desc[UR4][R16.64] ;  /* 0x0000000410037981 */ /* 0x000168000c2e1900 */
[----:B------:R-:W5:Y:S01]  /*0220*/  LDG.E.EL R12, desc[UR4][R12.64] ;  /* 0x000000040c0c7981 */ /* 0x000f62000c2e1900 */
[----:B0-----:R-:W-:Y:S01]  /*0230*/  HFMA2.MMA R16, -RZ, RZ, 1.625, 0 ;  /* 0x3e800000ff107435 */ /* 0x001fe200000001ff */
[----:B--2---:R-:W-:Y:S01]  /*0240*/  FADD R21, R4, R8 ;  /* 0x0000000804157221 */ /* 0x004fe20000000000 */
[----:B------:R-:W-:Y:S01]  /*0250*/  FADD R5, R5, R9 ;  /* 0x0000000905057221 */ /* 0x000fe20000000000 */
[----:B------:R-:W-:Y:S01]  /*0260*/  FADD R9, R6, R10 ;  /* 0x0000000a06097221 */ /* 0x000fe20000000000 */
[----:B------:R-:W-:Y:S01]  /*0270*/  FADD R7, R7, R11 ;  /* 0x0000000b07077221 */ /* 0x000fe20000000000 */
[C---:B----4-:R-:W-:Y:S01]  /*0280*/  FADD R21, -R18.reuse, R21 ;  /* 0x0000001512157221 */ /* 0x050fe20000000100 */
[C---:B------:R-:W-:Y:S01]  /*0290*/  FADD R5, -R18.reuse, R5 ;  /* 0x0000000512057221 */ /* 0x040fe20000000100 */
[C---:B------:R-:W-:Y:S01]  /*02a0*/  FADD R9, -R18.reuse, R9 ;  /* 0x0000000912097221 */ /* 0x040fe20000000100 */
[----:B------:R-:W-:Y:S01]  /*02b0*/  FADD R7, -R18, R7 ;  /* 0x0000000712077221 */ /* 0x000fe20000000100 */
[C---:B---3--:R-:W-:Y:S01]  /*02c0*/  FMUL R4, R2.reuse, R21 ;  /* 0x0000001502047220 */ /* 0x048fe20000400000 */
[C---:B------:R-:W-:Y:S01]  /*02d0*/  FMUL R5, R2.reuse, R5 ;  /* 0x0000000502057220 */ /* 0x040fe20000400000 */
[C---:B------:R-:W-:Y:S01]  /*02e0*/  FMUL R9, R2.reuse, R9 ;  /* 0x0000000902097220 */ /* 0x040fe20000400000 */
[----:B------:R-:W-:Y:S01]  /*02f0*/  FMUL R7, R2, R7 ;  /* 0x0000000702077220 */ /* 0x000fe20000400000 */
[C-C-:B-----5:R-:W-:Y:S01]  /*0300*/  FFMA R4, R3.reuse, R4, R12.reuse ;  /* 0x0000000403047223 */ /* 0x160fe2000000000c */
[C-C-:B------:R-:W-:Y:S01]  /*0310*/  FFMA R5, R3.reuse, R5, R12.reuse ;  /* 0x0000000503057223 */ /* 0x140fe2000000000c */
[C-C-:B------:R-:W-:Y:S01]  /*0320*/  FFMA R2, R3.reuse, R9, R12.reuse ;  /* 0x0000000903027223 */ /* 0x140fe2000000000c */
[----:B------:R-:W-:Y:S01]  /*0330*/  FFMA R3, R3, R7, R12 ;  /* 0x0000000703037223 */ /* 0x000fe2000000000c */
[----:B------:R-:W-:-:S02]  /*0340*/  FADD R6, RZ, -R4 ;  /* 0x80000004ff067221 */ /* 0x000fc40000000000 */
[----:B------:R-:W-:Y:S02]  /*0350*/  FADD R7, RZ, -R2 ;  /* 0x80000002ff077221 */ /* 0x000fe40000000000 */
[----:B------:R-:W-:Y:S01]  /*0360*/  FMUL R8, R6, 1.4426950216293334961 ;  /* 0x3fb8aa3b06087820 */ /* 0x000fe20000400000 */
[----:B------:R-:W-:Y:S01]  /*0370*/  FADD R6, RZ, -R5 ;  /* 0x80000005ff067221 */ /* 0x000fe20000000000 */
[----:B------:R-:W-:-:S03]  /*0380*/  FMUL R10, R7, 1.4426950216293334961 ;  /* 0x3fb8aa3b070a7820 */ /* 0x000fc60000400000 */
[----:B------:R-:W-:Y:S01]  /*0390*/  FMUL R9, R6, 1.4426950216293334961 ;  /* 0x3fb8aa3b06097820 */ /* 0x000fe20000400000 */
[----:B------:R-:W-:Y:S01]  /*03a0*/  FADD R6, RZ, -R3 ;  /* 0x80000003ff067221 */ /* 0x000fe20000000000 */
[----:B------:R-:W-:Y:S02]  /*03b0*/  FSETP.GEU.AND P0, PT, R8, -126, PT ;  /* 0xc2fc00000800780b */ /* 0x000fe40003f0e000 */
[----:B------:R-:W-:Y:S01]  /*03c0*/  FSETP.GEU.AND P1, PT, R10, -126, PT ;  /* 0xc2fc00000a00780b */ /* 0x000fe20003f2e000 */
[----:B------:R-:W-:Y:S01]  /*03d0*/  FMUL R12, R6, 1.4426950216293334961 ;  /* 0x3fb8aa3b060c7820 */ /* 0x000fe20000400000 */
[----:B------:R-:W-:-:S04]  /*03e0*/  FSETP.GEU.AND P3, PT, R9, -126, PT ;  /* 0xc2fc00000900780b */ /* 0x000fc80003f6e000 */
[----:B------:R-:W-:-:S05]  /*03f0*/  FSETP.GEU.AND P2, PT, R12, -126, PT ;  /* 0xc2fc00000c00780b */ /* 0x000fca0003f4e000 */
[----:B------:R-:W-:Y:S02]  /*0400*/  @!P0 FMUL R8, R8, 0.5 ;  /* 0x3f00000008088820 */ /* 0x000fe40000400000 */
[----:B------:R-:W-:Y:S02]  /*0410*/  @!P1 FMUL R10, R10, 0.5 ;  /* 0x3f0000000a0a9820 */ /* 0x000fe40000400000 */
[----:B------:R-:W-:Y:S01]  /*0420*/  @!P3 FMUL R9, R9, 0.5 ;  /* 0x3f0000000909b820 */ /* 0x000fe20000400000 */
[----:B------:R-:W0:Y:S03]  /*0430*/  MUFU.EX2 R6, R8 ;  /* 0x0000000800067308 */ /* 0x000e260000000800 */
[----:B------:R-:W-:-:S05]  /*0440*/  @!P2 FMUL R12, R12, 0.5 ;  /* 0x3f0000000c0ca820 */ /* 0x000fca0000400000 */
[----:B------:R-:W1:Y:S01]  /*0450*/  MUFU.EX2 R7, R9 ;  /* 0x0000000900077308 */ /* 0x000e620000000800 */
[----:B0-----:R-:W-:-:S07]  /*0460*/  @!P0 FMUL R6, R6, R6 ;  /* 0x0000000606068220 */ /* 0x001fce0000400000 */
[----:B------:R-:W0:Y:S01]  /*0470*/  MUFU.EX2 R11, R10 ;  /* 0x0000000a000b7308 */ /* 0x000e220000000800 */
[----:B------:R-:W-:Y:S01]  /*0480*/  FADD R14, R6, 1 ;  /* 0x3f800000060e7421 */ /* 0x000fe20000000000 */
[----:B-1----:R-:W-:-:S06]  /*0490*/  @!P3 FMUL R7, R7, R7 ;  /* 0x000000070707b220 */ /* 0x002fcc0000400000 */
[----:B------:R-:W1:Y:S01]  /*04a0*/  MUFU.EX2 R13, R12 ;  /* 0x0000000c000d7308 */ /* 0x000e620000000800 */
[----:B------:R-:W-:Y:S01]  /*04b0*/  FSETP.GT.AND P0, PT, R14, 8.50705917302346158658e+37, PT ;  /* 0x7e8000000e00780b */ /* 0x000fe20003f04000 */
[----:B------:R-:W-:Y:S02]  /*04c0*/  FADD R8, R7, 1 ;  /* 0x3f80000007087421 */ /* 0x000fe40000000000 */
[----:B------:R-:W2:Y:S01]  /*04d0*/  LDC.64 R6, c[0x0][0x210] ;  /* 0x00008400ff067b82 */ /* 0x000ea20000000a00 */
[----:B------:R-:W-:Y:S01]  /*04e0*/  FSEL R9, R16, 1, P0 ;  /* 0x3f80000010097808 */ /* 0x000fe20000000000 */
[----:B0-----:R-:W-:Y:S01]  /*04f0*/  @!P1 FMUL R11, R11, R11 ;  /* 0x0000000b0b0b9220 */ /* 0x001fe20000400000 */
[----:B------:R-:W-:-:S03]  /*0500*/  FSETP.GT.AND P1, PT, R8, 8.50705917302346158658e+37, PT ;  /* 0x7e8000000800780b */ /* 0x000fc60003f24000 */
[----:B------:R-:W-:Y:S01]  /*0510*/  FADD R11, R11, 1 ;  /* 0x3f8000000b0b7421 */ /* 0x000fe20000000000 */
[----:B------:R-:W-:-:S03]  /*0520*/  FSEL R17, R16, 1, P1 ;  /* 0x3f80000010117808 */ /* 0x000fc60000800000 */
[----:B------:R-:W-:Y:S01]  /*0530*/  @P0 FMUL R14, R14, 0.25 ;  /* 0x3e8000000e0e0820 */ /* 0x000fe20000400000 */
[----:B-1----:R-:W-:Y:S01]  /*0540*/  @!P2 FMUL R13, R13, R13 ;  /* 0x0000000d0d0da220 */ /* 0x002fe20000400000 */
[----:B------:R-:W-:-:S03]  /*0550*/  FSETP.GT.AND P2, PT, R11, 8.50705917302346158658e+37, PT ;  /* 0x7e8000000b00780b */ /* 0x000fc60003f44000 */
[----:B------:R-:W-:Y:S01]  /*0560*/  FADD R13, R13, 1 ;  /* 0x3f8000000d0d7421 */ /* 0x000fe20000000000 */
[----:B------:R-:W0:Y:S01]  /*0570*/  MUFU.RCP R14, R14 ;  /* 0x0000000e000e7308 */ /* 0x000e220000001000 */
[----:B------:R-:W-:Y:S01]  /*0580*/  @P1 FMUL R8, R8, 0.25 ;  /* 0x3e80000008081820 */ /* 0x000fe20000400000 */
[----:B------:R-:W-:Y:S02]  /*0590*/  FSEL R12, R16, 1, P2 ;  /* 0x3f800000100c7808 */ /* 0x000fe40001000000 */
[----:B------:R-:W-:-:S04]  /*05a0*/  FSETP.GT.AND P3, PT, R13, 8.50705917302346158658e+37, PT ;  /* 0x7e8000000d00780b */ /* 0x000fc80003f64000 */
[----:B------:R-:W1:Y:S01]  /*05b0*/  MUFU.RCP R8, R8 ;  /* 0x0000000800087308 */ /* 0x000e620000001000 */
[----:B------:R-:W-:Y:S01]  /*05c0*/  @P2 FMUL R11, R11, 0.25 ;  /* 0x3e8000000b0b2820 */ /* 0x000fe20000400000 */
[----:B------:R-:W-:Y:S01]  /*05d0*/  FSEL R16, R16, 1, P3 ;  /* 0x3f80000010107808 */ /* 0x000fe20001800000 */
[----:B0-----:R-:W-:-:S05]  /*05e0*/  FMUL R15, R14, R9 ;  /* 0x000000090e0f7220 */ /* 0x001fca0000400000 */
[----:B------:R-:W0:Y:S01]  /*05f0*/  MUFU.RCP R11, R11 ;  /* 0x0000000b000b7308 */ /* 0x000e220000001000 */
[----:B------:R-:W-:Y:S01]  /*0600*/  @P3 FMUL R13, R13, 0.25 ;  /* 0x3e8000000d0d3820 */ /* 0x000fe20000400000 */
[----:B------:R-:W-:Y:S01]  /*0610*/  FMUL R4, R4, R15 ;  /* 0x0000000f04047220 */ /* 0x000fe20000400000 */
[----:B-1----:R-:W-:-:S05]  /*0620*/  FMUL R10, R8, R17 ;  /* 0x00000011080a7220 */ /* 0x002fca0000400000 */
[----:B------:R-:W1:Y:S01]  /*0630*/  MUFU.RCP R13, R13 ;  /* 0x0000000d000d7308 */ /* 0x000e620000001000 */
[----:B--2---:R-:W-:-:S04]  /*0640*/  IMAD.WIDE R8, R0, 0x4, R6 ;  /* 0x0000000400087825 */ /* 0x004fc800078e0206 */
[----:B------:R-:W-:Y:S01]  /*0650*/  FMUL R5, R5, R10 ;  /* 0x0000000a05057220 */ /* 0x000fe20000400000 */
[----:B0-----:R-:W-:-:S04]  /*0660*/  FMUL R17, R11, R12 ;  /* 0x0000000c0b117220 */ /* 0x001fc80000400000 */
[----:B------:R-:W-:Y:S01]  /*0670*/  FMUL R6, R2, R17 ;  /* 0x0000001102067220 */ /* 0x000fe20000400000 */
[----:B-1----:R-:W-:-:S04]  /*0680*/  FMUL R16, R13, R16 ;  /* 0x000000100d107220 */ /* 0x002fc80000400000 */
[----:B------:R-:W-:-:S05]  /*0690*/  FMUL R7, R3, R16 ;  /* 0x0000001003077220 */ /* 0x000fca0000400000 */
[----:B------:R-:W-:Y:S01]  /*06a0*/  STG.E.128 desc[UR4][R8.64], R4 ;  /* 0x0000000408007986 */ /* 0x000fe2000c101d04 */
[----:B------:R-:W-:Y:S05]  /*06b0*/  EXIT ;  /* 0x000000000000794d */ /* 0x000fea0003800000 */
.L_x_0:
[----:B------:R-:W-:-:S00]  /*06c0*/  BRA `(.L_x_0) ;  /* 0xfffffffc00fc7947 */ /* 0x000fc0000383ffff */
[----:B------:R-:W-:-:S00]  /*06d0*/  NOP ;  /* 0x0000000000007918 */ /* 0x000fc00000000000 */
        /* <DEDUP_REMOVED lines=10> */
.L_x_1:


//--------------------- .nv.constant0.triton_poi_fused_mul_native_group_norm_sigmoid_20 --------------------------
	.section	.nv.constant0.triton_poi_fused_mul_native_group_norm_sigmoid_20,"a",@progbits
	.sectionflags	@""
	.align	4
.nv.constant0.triton_poi_fused_mul_native_group_norm_sigmoid_20:
	.zero		588
